//
// Generated by NVIDIA NVVM Compiler
//
// Compiler Build ID: CL-36424714
// Cuda compilation tools, release 13.0, V13.0.88
// Based on NVVM 20.0.0
//

.version 9.0
.target sm_100
.address_size 64

	// .globl	_Z7minimumPiS_i

.visible .entry _Z7minimumPiS_i(
	.param .u64 .ptr .align 1 _Z7minimumPiS_i_param_0,
	.param .u64 .ptr .align 1 _Z7minimumPiS_i_param_1,
	.param .u32 _Z7minimumPiS_i_param_2
)
{
	.reg .pred 	%p<10>;
	.reg .b32 	%r<114>;
	.reg .b64 	%rd<22>;

	ld.param.u64 	%rd9, [_Z7minimumPiS_i_param_0];
	ld.param.u64 	%rd8, [_Z7minimumPiS_i_param_1];
	ld.param.u32 	%r32, [_Z7minimumPiS_i_param_2];
	cvta.to.global.u64 	%rd1, %rd9;
	mov.u32 	%r1, %tid.x;
	setp.le.s32 	%p1, %r32, %r1;
	mov.b32 	%r113, 2147483647;
	@%p1 bra 	$L__BB0_13;
	add.s32 	%r36, %r1, 1;
	add.s32 	%r37, %r1, 256;
	min.s32 	%r38, %r37, %r32;
	max.s32 	%r39, %r38, %r36;
	sub.s32 	%r2, %r39, %r1;
	and.b32  	%r3, %r2, 15;
	sub.s32 	%r40, %r1, %r39;
	setp.gt.u32 	%p2, %r40, -16;
	mov.b32 	%r113, 2147483647;
	mov.u32 	%r103, %r1;
	@%p2 bra 	$L__BB0_4;
	and.b32  	%r42, %r2, -16;
	neg.s32 	%r99, %r42;
	mul.wide.u32 	%rd10, %r1, 4;
	add.s64 	%rd11, %rd10, %rd1;
	add.s64 	%rd20, %rd11, 32;
	mov.b32 	%r113, 2147483647;
	mov.u32 	%r103, %r1;
$L__BB0_3:
	.pragma "nounroll";
	ld.global.u32 	%r43, [%rd20+-32];
	min.s32 	%r44, %r113, %r43;
	ld.global.u32 	%r45, [%rd20+-28];
	min.s32 	%r46, %r44, %r45;
	ld.global.u32 	%r47, [%rd20+-24];
	min.s32 	%r48, %r46, %r47;
	ld.global.u32 	%r49, [%rd20+-20];
	min.s32 	%r50, %r48, %r49;
	ld.global.u32 	%r51, [%rd20+-16];
	min.s32 	%r52, %r50, %r51;
	ld.global.u32 	%r53, [%rd20+-12];
	min.s32 	%r54, %r52, %r53;
	ld.global.u32 	%r55, [%rd20+-8];
	min.s32 	%r56, %r54, %r55;
	ld.global.u32 	%r57, [%rd20+-4];
	min.s32 	%r58, %r56, %r57;
	ld.global.u32 	%r59, [%rd20];
	min.s32 	%r60, %r58, %r59;
	ld.global.u32 	%r61, [%rd20+4];
	min.s32 	%r62, %r60, %r61;
	ld.global.u32 	%r63, [%rd20+8];
	min.s32 	%r64, %r62, %r63;
	ld.global.u32 	%r65, [%rd20+12];
	min.s32 	%r66, %r64, %r65;
	ld.global.u32 	%r67, [%rd20+16];
	min.s32 	%r68, %r66, %r67;
	ld.global.u32 	%r69, [%rd20+20];
	min.s32 	%r70, %r68, %r69;
	ld.global.u32 	%r71, [%rd20+24];
	min.s32 	%r72, %r70, %r71;
	ld.global.u32 	%r73, [%rd20+28];
	min.s32 	%r113, %r72, %r73;
	add.s32 	%r103, %r103, 16;
	add.s32 	%r99, %r99, 16;
	add.s64 	%rd20, %rd20, 64;
	setp.ne.s32 	%p3, %r99, 0;
	@%p3 bra 	$L__BB0_3;
$L__BB0_4:
	setp.eq.s32 	%p4, %r3, 0;
	@%p4 bra 	$L__BB0_13;
	and.b32  	%r14, %r2, 7;
	setp.lt.u32 	%p5, %r3, 8;
	@%p5 bra 	$L__BB0_7;
	mul.wide.u32 	%rd12, %r103, 4;
	add.s64 	%rd13, %rd1, %rd12;
	ld.global.u32 	%r75, [%rd13];
	min.s32 	%r76, %r113, %r75;
	ld.global.u32 	%r77, [%rd13+4];
	min.s32 	%r78, %r76, %r77;
	ld.global.u32 	%r79, [%rd13+8];
	min.s32 	%r80, %r78, %r79;
	ld.global.u32 	%r81, [%rd13+12];
	min.s32 	%r82, %r80, %r81;
	ld.global.u32 	%r83, [%rd13+16];
	min.s32 	%r84, %r82, %r83;
	ld.global.u32 	%r85, [%rd13+20];
	min.s32 	%r86, %r84, %r85;
	ld.global.u32 	%r87, [%rd13+24];
	min.s32 	%r88, %r86, %r87;
	ld.global.u32 	%r89, [%rd13+28];
	min.s32 	%r113, %r88, %r89;
	add.s32 	%r103, %r103, 8;
$L__BB0_7:
	setp.eq.s32 	%p6, %r14, 0;
	@%p6 bra 	$L__BB0_13;
	and.b32  	%r20, %r2, 3;
	setp.lt.u32 	%p7, %r14, 4;
	@%p7 bra 	$L__BB0_10;
	mul.wide.u32 	%rd14, %r103, 4;
	add.s64 	%rd15, %rd1, %rd14;
	ld.global.u32 	%r91, [%rd15];
	min.s32 	%r92, %r113, %r91;
	ld.global.u32 	%r93, [%rd15+4];
	min.s32 	%r94, %r92, %r93;
	ld.global.u32 	%r95, [%rd15+8];
	min.s32 	%r96, %r94, %r95;
	ld.global.u32 	%r97, [%rd15+12];
	min.s32 	%r113, %r96, %r97;
	add.s32 	%r103, %r103, 4;
$L__BB0_10:
	setp.eq.s32 	%p8, %r20, 0;
	@%p8 bra 	$L__BB0_13;
	mul.wide.u32 	%rd16, %r103, 4;
	add.s64 	%rd21, %rd1, %rd16;
	neg.s32 	%r111, %r20;
$L__BB0_12:
	.pragma "nounroll";
	ld.global.u32 	%r98, [%rd21];
	min.s32 	%r113, %r113, %r98;
	add.s64 	%rd21, %rd21, 4;
	add.s32 	%r111, %r111, 1;
	setp.ne.s32 	%p9, %r111, 0;
	@%p9 bra 	$L__BB0_12;
$L__BB0_13:
	cvta.to.global.u64 	%rd17, %rd8;
	mul.wide.u32 	%rd18, %r1, 4;
	add.s64 	%rd19, %rd17, %rd18;
	st.global.u32 	[%rd19], %r113;
	ret;

}


// ===== COMPILED SASS (sm_100) =====

	.target	sm_100

	.elftype	@"ET_EXEC"


//--------------------- .note.nv.tkinfo           --------------------------
	.section	.note.nv.tkinfo,"",@"SHT_NOTE"
	.sectionflags	@"SHF_NOTE_NV_TKINFO"
	.tkinfo
        /*0018*/ 	.word	0x00000002
        /*0030*/ 	.string	""
        /*0030*/ 	.string	"ptxas"
        /*0030*/ 	.string	"Cuda compilation tools, release 13.0, V13.0.88"
        /*0030*/ 	.string	"Build cuda_13.0.r13.0/compiler.36424714_0"
        /*0030*/ 	.string	"-arch sm_100 -m 64 "



//--------------------- .note.nv.cuinfo           --------------------------
	.section	.note.nv.cuinfo,"",@"SHT_NOTE"
	.sectionflags	@"SHF_NOTE_NV_CUINFO"
        /*0018*/ 	.short	0x0002
        /*001a*/ 	.short	0x0064
        /*001c*/ 	.short	0x0082
	.zero		2


//--------------------- .nv.info                  --------------------------
	.section	.nv.info,"",@"SHT_CUDA_INFO"
	.align	4


	//----- nvinfo : EIATTR_REGCOUNT
	.align		4
        /*0000*/ 	.byte	0x04, 0x2f
        /*0002*/ 	.short	(.L_1 - .L_0)
	.align		4
.L_0:
        /*0004*/ 	.word	index@(_Z7minimumPiS_i)
        /*0008*/ 	.word	0x0000001b


	//----- nvinfo : EIATTR_FRAME_SIZE
	.align		4
.L_1:
        /*000c*/ 	.byte	0x04, 0x11
        /*000e*/ 	.short	(.L_3 - .L_2)
	.align		4
.L_2:
        /*0010*/ 	.word	index@(_Z7minimumPiS_i)
        /*0014*/ 	.word	0x00000000


	//----- nvinfo : EIATTR_MIN_STACK_SIZE
	.align		4
.L_3:
        /*0018*/ 	.byte	0x04, 0x12
        /*001a*/ 	.short	(.L_5 - .L_4)
	.align		4
.L_4:
        /*001c*/ 	.word	index@(_Z7minimumPiS_i)
        /*0020*/ 	.word	0x00000000
.L_5:


//--------------------- .nv.compat                --------------------------
	.section	.nv.compat,"",@"SHT_CUDA_COMPAT_INFO"
	.align	4
        /*0000*/ 	.byte	0x02, 0x09, 0x00, 0x00, 0x02, 0x02, 0x01, 0x00, 0x02, 0x05, 0x05, 0x00, 0x03, 0x07, 0x01, 0x01
        /*0010*/ 	.byte	0x02, 0x03, 0x00, 0x00, 0x02, 0x06, 0x01, 0x00, 0x04, 0x0b, 0x08, 0x00, 0x09, 0x00, 0x00, 0x00
        /*0020*/ 	.byte	0x00, 0x00, 0x00, 0x00


//--------------------- .nv.info._Z7minimumPiS_i  --------------------------
	.section	.nv.info._Z7minimumPiS_i,"",@"SHT_CUDA_INFO"
	.sectionflags	@""
	.align	4


	//----- nvinfo : EIATTR_CUDA_API_VERSION
	.align		4
        /*0000*/ 	.byte	0x04, 0x37
        /*0002*/ 	.short	(.L_7 - .L_6)
.L_6:
        /*0004*/ 	.word	0x00000082


	//----- nvinfo : EIATTR_KPARAM_INFO
	.align		4
.L_7:
        /*0008*/ 	.byte	0x04, 0x17
        /*000a*/ 	.short	(.L_9 - .L_8)
.L_8:
        /*000c*/ 	.word	0x00000000
        /*0010*/ 	.short	0x0002
        /*0012*/ 	.short	0x0010
        /*0014*/ 	.byte	0x00, 0xf0, 0x11, 0x00


	//----- nvinfo : EIATTR_KPARAM_INFO
	.align		4
.L_9:
        /*0018*/ 	.byte	0x04, 0x17
        /*001a*/ 	.short	(.L_11 - .L_10)
.L_10:
        /*001c*/ 	.word	0x00000000
        /*0020*/ 	.short	0x0001
        /*0022*/ 	.short	0x0008
        /*0024*/ 	.byte	0x00, 0xf5, 0x21, 0x00


	//----- nvinfo : EIATTR_KPARAM_INFO
	.align		4
.L_11:
        /*0028*/ 	.byte	0x04, 0x17
        /*002a*/ 	.short	(.L_13 - .L_12)
.L_12:
        /*002c*/ 	.word	0x00000000
        /*0030*/ 	.short	0x0000
        /*0032*/ 	.short	0x0000
        /*0034*/ 	.byte	0x00, 0xf5, 0x21, 0x00


	//----- nvinfo : EIATTR_SPARSE_MMA_MASK
	.align		4
.L_13:
        /*0038*/ 	.byte	0x03, 0x50
        /*003a*/ 	.short	0x0000


	//----- nvinfo : EIATTR_MAXREG_COUNT
	.align		4
        /*003c*/ 	.byte	0x03, 0x1b
        /*003e*/ 	.short	0x00ff


	//----- nvinfo : EIATTR_MERCURY_ISA_VERSION
	.align		4
        /*0040*/ 	.byte	0x03, 0x5f
        /*0042*/ 	.short	0x0101


	//----- nvinfo : EIATTR_VRC_CTA_INIT_COUNT
	.align		4
        /*0044*/ 	.byte	0x02, 0x4a
	.zero		1
	.zero		1


	//----- nvinfo : EIATTR_EXIT_INSTR_OFFSETS
	.align		4
        /*0048*/ 	.byte	0x04, 0x1c
        /*004a*/ 	.short	(.L_15 - .L_14)


	//   ....[0]....
.L_14:
        /*004c*/ 	.word	0x00000700


	//----- nvinfo : EIATTR_CRS_STACK_SIZE
	.align		4
.L_15:
        /*0050*/ 	.byte	0x04, 0x1e
        /*0052*/ 	.short	(.L_17 - .L_16)
.L_16:
        /*0054*/ 	.word	0x00000000


	//----- nvinfo : EIATTR_CBANK_PARAM_SIZE
	.align		4
.L_17:
        /*0058*/ 	.byte	0x03, 0x19
        /*005a*/ 	.short	0x0014


	//----- nvinfo : EIATTR_PARAM_CBANK
	.align		4
        /*005c*/ 	.byte	0x04, 0x0a
        /*005e*/ 	.short	(.L_19 - .L_18)
	.align		4
.L_18:
        /*0060*/ 	.word	index@(.nv.constant0._Z7minimumPiS_i)
        /*0064*/ 	.short	0x0380
        /*0066*/ 	.short	0x0014


	//----- nvinfo : EIATTR_SW_WAR
	.align		4
.L_19:
        /*0068*/ 	.byte	0x04, 0x36
        /*006a*/ 	.short	(.L_21 - .L_20)
.L_20:
        /*006c*/ 	.word	0x00000008
.L_21:


//--------------------- .nv.callgraph             --------------------------
	.section	.nv.callgraph,"",@"SHT_CUDA_CALLGRAPH"
	.align	4
	.sectionentsize	8
	.align		4
        /*0000*/ 	.word	0x00000000
	.align		4
        /*0004*/ 	.word	0xffffffff
	.align		4
        /*0008*/ 	.word	0x00000000
	.align		4
        /*000c*/ 	.word	0xfffffffe
	.align		4
        /*0010*/ 	.word	0x00000000
	.align		4
        /*0014*/ 	.word	0xfffffffd
	.align		4
        /*0018*/ 	.word	0x00000000
	.align		4
        /*001c*/ 	.word	0xfffffffc


//--------------------- .text._Z7minimumPiS_i     --------------------------
	.section	.text._Z7minimumPiS_i,"ax",@progbits
	.align	128
        .global         _Z7minimumPiS_i
        .type           _Z7minimumPiS_i,@function
        .size           _Z7minimumPiS_i,(.L_x_11 - _Z7minimumPiS_i)
        .other          _Z7minimumPiS_i,@"STO_CUDA_ENTRY STV_DEFAULT"
_Z7minimumPiS_i:
.text._Z7minimumPiS_i:
[----:B------:R-:W-:Y:S01]  /*0000*/  LDC R1, c[0x0][0x37c] ;  /* 0x0000df00ff017b82 */ /* 0x000fe20000000800 */
[----:B------:R-:W0:Y:S07]  /*0010*/  S2R R0, SR_TID.X ;  /* 0x0000000000007919 */ /* 0x000e2e0000002100 */
[----:B------:R-:W0:Y:S01]  /*0020*/  LDC R3, c[0x0][0x390] ;  /* 0x0000e400ff037b82 */ /* 0x000e220000000800 */
[----:B------:R-:W1:Y:S01]  /*0030*/  LDCU.64 UR4, c[0x0][0x358] ;  /* 0x00006b00ff0477ac */ /* 0x000e620008000a00 */
[----:B------:R-:W-:Y:S01]  /*0040*/  BSSY.RECONVERGENT B0, `(.L_x_0) ;  /* 0x0000068000007945 */ /* 0x000fe20003800200 */
[----:B------:R-:W-:Y:S01]  /*0050*/  IMAD.MOV.U32 R2, RZ, RZ, 0x7fffffff ;  /* 0x7fffffffff027424 */ /* 0x000fe200078e00ff */
[----:B0-----:R-:W-:-:S13]  /*0060*/  ISETP.GE.AND P0, PT, R0, R3, PT ;  /* 0x000000030000720c */ /* 0x001fda0003f06270 */
[----:B-1----:R-:W-:Y:S05]  /*0070*/  @P0 BRA `(.L_x_1) ;  /* 0x0000000400900947 */ /* 0x002fea0003800000 */
[C---:B------:R-:W-:Y:S01]  /*0080*/  VIADDMNMX R3, R0.reuse, 0x100, R3, PT ;  /* 0x0000010000037846 */ /* 0x040fe20003800103 */
[----:B------:R-:W-:Y:S01]  /*0090*/  BSSY.RECONVERGENT B1, `(.L_x_2) ;  /* 0x0000031000017945 */ /* 0x000fe20003800200 */
[----:B------:R-:W-:Y:S02]  /*00a0*/  IMAD.MOV.U32 R2, RZ, RZ, 0x7fffffff ;  /* 0x7fffffffff027424 */ /* 0x000fe400078e00ff */
[----:B------:R-:W-:-:S05]  /*00b0*/  VIADDMNMX R3, R0, 0x1, R3, !PT ;  /* 0x0000000100037846 */ /* 0x000fca0007800103 */
[----:B------:R-:W-:Y:S02]  /*00c0*/  IMAD.IADD R6, R3, 0x1, -R0 ;  /* 0x0000000103067824 */ /* 0x000fe400078e0a00 */
[----:B------:R-:W-:-:S03]  /*00d0*/  IMAD.IADD R3, R0, 0x1, -R3 ;  /* 0x0000000100037824 */ /* 0x000fc600078e0a03 */
[----:B------:R-:W-:Y:S02]  /*00e0*/  LOP3.LUT R20, R6, 0xf, RZ, 0xc0, !PT ;  /* 0x0000000f06147812 */ /* 0x000fe400078ec0ff */
[----:B------:R-:W-:Y:S01]  /*00f0*/  ISETP.GT.U32.AND P1, PT, R3, -0x10, PT ;  /* 0xfffffff00300780c */ /* 0x000fe20003f24070 */
[----:B------:R-:W-:Y:S01]  /*0100*/  IMAD.MOV.U32 R3, RZ, RZ, R0 ;  /* 0x000000ffff037224 */ /* 0x000fe200078e0000 */
[----:B------:R-:W-:-:S11]  /*0110*/  ISETP.NE.AND P0, PT, R20, RZ, PT ;  /* 0x000000ff1400720c */ /* 0x000fd60003f05270 */
[----:B------:R-:W-:Y:S05]  /*0120*/  @P1 BRA `(.L_x_3) ;  /* 0x00000000009c1947 */ /* 0x000fea0003800000 */
[----:B------:R-:W0:Y:S01]  /*0130*/  LDC.64 R2, c[0x0][0x380] ;  /* 0x0000e000ff027b82 */ /* 0x000e220000000a00 */
[----:B------:R-:W-:-:S05]  /*0140*/  LOP3.LUT R7, R6, 0xfffffff0, RZ, 0xc0, !PT ;  /* 0xfffffff006077812 */ /* 0x000fca00078ec0ff */
[----:B------:R-:W-:Y:S02]  /*0150*/  IMAD.MOV R7, RZ, RZ, -R7 ;  /* 0x000000ffff077224 */ /* 0x000fe400078e0a07 */
[----:B0-----:R-:W-:-:S03]  /*0160*/  IMAD.WIDE.U32 R2, R0, 0x4, R2 ;  /* 0x0000000400027825 */ /* 0x001fc600078e0002 */
[----:B------:R-:W-:Y:S01]  /*0170*/  IADD3 R13, P1, PT, R2, 0x20, RZ ;  /* 0x00000020020d7810 */ /* 0x000fe20007f3e0ff */
[----:B------:R-:W-:-:S04]  /*0180*/  IMAD.MOV.U32 R2, RZ, RZ, 0x7fffffff ;  /* 0x7fffffffff027424 */ /* 0x000fc800078e00ff */
[----:B------:R-:W-:Y:S02]  /*0190*/  IMAD.X R5, RZ, RZ, R3, P1 ;  /* 0x000000ffff057224 */ /* 0x000fe400008e0603 */
[----:B------:R-:W-:-:S07]  /*01a0*/  IMAD.MOV.U32 R3, RZ, RZ, R0 ;  /* 0x000000ffff037224 */ /* 0x000fce00078e0000 */
.L_x_4:
[----:B------:R-:W-:-:S05]  /*01b0*/  IMAD.MOV.U32 R4, RZ, RZ, R13 ;  /* 0x000000ffff047224 */ /* 0x000fca00078e000d */
[----:B------:R-:W2:Y:S04]  /*01c0*/  LDG.E R13, desc[UR4][R4.64+-0x20] ;  /* 0xffffe004040d7981 */ /* 0x000ea8000c1e1900 */
[----:B------:R-:W2:Y:S04]  /*01d0*/  LDG.E R12, desc[UR4][R4.64+-0x1c] ;  /* 0xffffe404040c7981 */ /* 0x000ea8000c1e1900 */
[----:B------:R-:W3:Y:S04]  /*01e0*/  LDG.E R15, desc[UR4][R4.64+-0x18] ;  /* 0xffffe804040f7981 */ /* 0x000ee8000c1e1900 */
[----:B------:R-:W3:Y:S04]  /*01f0*/  LDG.E R14, desc[UR4][R4.64+-0x14] ;  /* 0xffffec04040e7981 */ /* 0x000ee8000c1e1900 */
[----:B------:R-:W4:Y:S04]  /*0200*/  LDG.E R17, desc[UR4][R4.64+-0x10] ;  /* 0xfffff00404117981 */ /* 0x000f28000c1e1900 */
[----:B------:R-:W4:Y:S04]  /*0210*/  LDG.E R16, desc[UR4][R4.64+-0xc] ;  /* 0xfffff40404107981 */ /* 0x000f28000c1e1900 */
[----:B------:R-:W5:Y:S04]  /*0220*/  LDG.E R19, desc[UR4][R4.64+-0x8] ;  /* 0xfffff80404137981 */ /* 0x000f68000c1e1900 */
        /* <DEDUP_REMOVED lines=8> */
[----:B------:R0:W5:Y:S01]  /*02b0*/  LDG.E R9, desc[UR4][R4.64+0x1c] ;  /* 0x00001c0404097981 */ /* 0x000162000c1e1900 */
[----:B------:R-:W-:-:S02]  /*02c0*/  VIADD R7, R7, 0x10 ;  /* 0x0000001007077836 */ /* 0x000fc40000000000 */
[----:B------:R-:W-:-:S03]  /*02d0*/  VIADD R3, R3, 0x10 ;  /* 0x0000001003037836 */ /* 0x000fc60000000000 */
[----:B------:R-:W-:Y:S02]  /*02e0*/  ISETP.NE.AND P1, PT, R7, RZ, PT ;  /* 0x000000ff0700720c */ /* 0x000fe40003f25270 */
[----:B--2---:R-:W-:Y:S02]  /*02f0*/  VIMNMX3 R12, R2, R13, R12, PT ;  /* 0x0000000d020c720f */ /* 0x004fe4000380010c */
[----:B------:R-:W-:-:S05]  /*0300*/  IADD3 R13, P2, PT, R4, 0x40, RZ ;  /* 0x00000040040d7810 */ /* 0x000fca0007f5e0ff */
[----:B0-----:R-:W-:Y:S01]  /*0310*/  IMAD.X R5, RZ, RZ, R5, P2 ;  /* 0x000000ffff057224 */ /* 0x001fe200010e0605 */
[----:B---3--:R-:W-:-:S04]  /*0320*/  VIMNMX3 R12, R12, R15, R14, PT ;  /* 0x0000000f0c0c720f */ /* 0x008fc8000380010e */
[----:B----4-:R-:W-:-:S04]  /*0330*/  VIMNMX3 R12, R12, R17, R16, PT ;  /* 0x000000110c0c720f */ /* 0x010fc80003800110 */
[----:B-----5:R-:W-:-:S04]  /*0340*/  VIMNMX3 R12, R12, R19, R18, PT ;  /* 0x000000130c0c720f */ /* 0x020fc80003800112 */
[----:B------:R-:W-:-:S04]  /*0350*/  VIMNMX3 R12, R12, R21, R22, PT ;  /* 0x000000150c0c720f */ /* 0x000fc80003800116 */
[----:B------:R-:W-:-:S04]  /*0360*/  VIMNMX3 R12, R12, R23, R24, PT ;  /* 0x000000170c0c720f */ /* 0x000fc80003800118 */
[----:B------:R-:W-:-:S04]  /*0370*/  VIMNMX3 R8, R12, R11, R8, PT ;  /* 0x0000000b0c08720f */ /* 0x000fc80003800108 */
[----:B------:R-:W-:Y:S01]  /*0380*/  VIMNMX3 R2, R8, R10, R9, PT ;  /* 0x0000000a0802720f */ /* 0x000fe20003800109 */
[----:B------:R-:W-:Y:S06]  /*0390*/  @P1 BRA `(.L_x_4) ;  /* 0xfffffffc00841947 */ /* 0x000fec000383ffff */
.L_x_3:
[----:B------:R-:W-:Y:S05]  /*03a0*/  BSYNC.RECONVERGENT B1 ;  /* 0x0000000000017941 */ /* 0x000fea0003800200 */
.L_x_2:
[----:B------:R-:W-:Y:S05]  /*03b0*/  @!P0 BRA `(.L_x_1) ;  /* 0x0000000000c08947 */ /* 0x000fea0003800000 */
[----:B------:R-:W-:Y:S01]  /*03c0*/  ISETP.GE.U32.AND P0, PT, R20, 0x8, PT ;  /* 0x000000081400780c */ /* 0x000fe20003f06070 */
[----:B------:R-:W-:Y:S01]  /*03d0*/  BSSY.RECONVERGENT B1, `(.L_x_5) ;  /* 0x0000013000017945 */ /* 0x000fe20003800200 */
[----:B------:R-:W-:-:S04]  /*03e0*/  LOP3.LUT R15, R6, 0x7, RZ, 0xc0, !PT ;  /* 0x00000007060f7812 */ /* 0x000fc800078ec0ff */
[----:B------:R-:W-:-:S07]  /*03f0*/  ISETP.NE.AND P1, PT, R15, RZ, PT ;  /* 0x000000ff0f00720c */ /* 0x000fce0003f25270 */
[----:B------:R-:W-:Y:S06]  /*0400*/  @!P0 BRA `(.L_x_6) ;  /* 0x00000000003c8947 */ /* 0x000fec0003800000 */
[----:B------:R-:W0:Y:S02]  /*0410*/  LDC.64 R4, c[0x0][0x380] ;  /* 0x0000e000ff047b82 */ /* 0x000e240000000a00 */
[----:B0-----:R-:W-:-:S05]  /*0420*/  IMAD.WIDE.U32 R4, R3, 0x4, R4 ;  /* 0x0000000403047825 */ /* 0x001fca00078e0004 */
[----:B------:R-:W2:Y:S04]  /*0430*/  LDG.E R7, desc[UR4][R4.64] ;  /* 0x0000000404077981 */ /* 0x000ea8000c1e1900 */
[----:B------:R-:W2:Y:S04]  /*0440*/  LDG.E R8, desc[UR4][R4.64+0x4] ;  /* 0x0000040404087981 */ /* 0x000ea8000c1e1900 */
[----:B------:R-:W3:Y:S04]  /*0450*/  LDG.E R10, desc[UR4][R4.64+0x8] ;  /* 0x00000804040a7981 */ /* 0x000ee8000c1e1900 */
[----:B------:R-:W3:Y:S04]  /*0460*/  LDG.E R9, desc[UR4][R4.64+0xc] ;  /* 0x00000c0404097981 */ /* 0x000ee8000c1e1900 */
[----:B------:R-:W4:Y:S04]  /*0470*/  LDG.E R12, desc[UR4][R4.64+0x10] ;  /* 0x00001004040c7981 */ /* 0x000f28000c1e1900 */
[----:B------:R-:W4:Y:S04]  /*0480*/  LDG.E R11, desc[UR4][R4.64+0x14] ;  /* 0x00001404040b7981 */ /* 0x000f28000c1e1900 */
[----:B------:R-:W5:Y:S04]  /*0490*/  LDG.E R14, desc[UR4][R4.64+0x18] ;  /* 0x00001804040e7981 */ /* 0x000f68000c1e1900 */
[----:B------:R-:W5:Y:S01]  /*04a0*/  LDG.E R13, desc[UR4][R4.64+0x1c] ;  /* 0x00001c04040d7981 */ /* 0x000f62000c1e1900 */
[----:B------:R-:W-:Y:S01]  /*04b0*/  VIADD R3, R3, 0x8 ;  /* 0x0000000803037836 */ /* 0x000fe20000000000 */
[----:B--2---:R-:W-:-:S04]  /*04c0*/  VIMNMX3 R7, R2, R7, R8, PT ;  /* 0x000000070207720f */ /* 0x004fc80003800108 */
[----:B---3--:R-:W-:-:S04]  /*04d0*/  VIMNMX3 R7, R7, R10, R9, PT ;  /* 0x0000000a0707720f */ /* 0x008fc80003800109 */
[----:B----4-:R-:W-:-:S04]  /*04e0*/  VIMNMX3 R7, R7, R12, R11, PT ;  /* 0x0000000c0707720f */ /* 0x010fc8000380010b */
[----:B-----5:R-:W-:-:S07]  /*04f0*/  VIMNMX3 R2, R7, R14, R13, PT ;  /* 0x0000000e0702720f */ /* 0x020fce000380010d */
.L_x_6:
[----:B------:R-:W-:Y:S05]  /*0500*/  BSYNC.RECONVERGENT B1 ;  /* 0x0000000000017941 */ /* 0x000fea0003800200 */
.L_x_5:
        /* <DEDUP_REMOVED lines=11> */
[----:B------:R-:W3:Y:S01]  /*05c0*/  LDG.E R10, desc[UR4][R4.64+0xc] ;  /* 0x00000c04040a7981 */ /* 0x000ee2000c1e1900 */
[----:B------:R-:W-:Y:S01]  /*05d0*/  VIADD R3, R3, 0x4 ;  /* 0x0000000403037836 */ /* 0x000fe20000000000 */
[----:B--2---:R-:W-:-:S04]  /*05e0*/  VIMNMX3 R2, R2, R7, R8, PT ;  /* 0x000000070202720f */ /* 0x004fc80003800108 */
[----:B---3--:R-:W-:-:S07]  /*05f0*/  VIMNMX3 R2, R2, R9, R10, PT ;  /* 0x000000090202720f */ /* 0x008fce000380010a */
.L_x_8:
[----:B------:R-:W-:Y:S05]  /*0600*/  BSYNC.RECONVERGENT B1 ;  /* 0x0000000000017941 */ /* 0x000fea0003800200 */
.L_x_7:
[----:B------:R-:W-:Y:S05]  /*0610*/  @!P1 BRA `(.L_x_1) ;  /* 0x0000000000289947 */ /* 0x000fea0003800000 */
[----:B------:R-:W0:Y:S01]  /*0620*/  LDC.64 R4, c[0x0][0x380] ;  /* 0x0000e000ff047b82 */ /* 0x000e220000000a00 */
[----:B------:R-:W-:Y:S02]  /*0630*/  IMAD.MOV R6, RZ, RZ, -R6 ;  /* 0x000000ffff067224 */ /* 0x000fe400078e0a06 */
[----:B0-----:R-:W-:-:S07]  /*0640*/  IMAD.WIDE.U32 R4, R3, 0x4, R4 ;  /* 0x0000000403047825 */ /* 0x001fce00078e0004 */
.L_x_9:
[----:B------:R0:W2:Y:S01]  /*0650*/  LDG.E R3, desc[UR4][R4.64] ;  /* 0x0000000404037981 */ /* 0x0000a2000c1e1900 */
[----:B------:R-:W-:-:S05]  /*0660*/  VIADD R6, R6, 0x1 ;  /* 0x0000000106067836 */ /* 0x000fca0000000000 */
[----:B------:R-:W-:Y:S02]  /*0670*/  ISETP.NE.AND P0, PT, R6, RZ, PT ;  /* 0x000000ff0600720c */ /* 0x000fe40003f05270 */
[----:B0-----:R-:W-:-:S05]  /*0680*/  IADD3 R4, P1, PT, R4, 0x4, RZ ;  /* 0x0000000404047810 */ /* 0x001fca0007f3e0ff */
[----:B------:R-:W-:Y:S01]  /*0690*/  IMAD.X R5, RZ, RZ, R5, P1 ;  /* 0x000000ffff057224 */ /* 0x000fe200008e0605 */
[----:B--2---:R-:W-:-:S05]  /*06a0*/  VIMNMX R2, PT, PT, R3, R2, PT ;  /* 0x0000000203027248 */ /* 0x004fca0003fe0100 */
[----:B------:R-:W-:Y:S05]  /*06b0*/  @P0 BRA `(.L_x_9) ;  /* 0xfffffffc00e40947 */ /* 0x000fea000383ffff */
.L_x_1:
[----:B------:R-:W-:Y:S05]  /*06c0*/  BSYNC.RECONVERGENT B0 ;  /* 0x0000000000007941 */ /* 0x000fea0003800200 */
.L_x_0:
[----:B------:R-:W0:Y:S02]  /*06d0*/  LDC.64 R4, c[0x0][0x388] ;  /* 0x0000e200ff047b82 */ /* 0x000e240000000a00 */
[----:B0-----:R-:W-:-:S05]  /*06e0*/  IMAD.WIDE.U32 R4, R0, 0x4, R4 ;  /* 0x0000000400047825 */ /* 0x001fca00078e0004 */
[----:B------:R-:W-:Y:S01]  /*06f0*/  STG.E desc[UR4][R4.64], R2 ;  /* 0x0000000204007986 */ /* 0x000fe2000c101904 */
[----:B------:R-:W-:Y:S05]  /*0700*/  EXIT ;  /* 0x000000000000794d */ /* 0x000fea0003800000 */
.L_x_10:
[----:B------:R-:W-:-:S00]  /*0710*/  BRA `(.L_x_10) ;  /* 0xfffffffc00fc7947 */ /* 0x000fc0000383ffff */
[----:B------:R-:W-:-:S00]  /*0720*/  NOP ;  /* 0x0000000000007918 */ /* 0x000fc00000000000 */
        /* <DEDUP_REMOVED lines=13> */
.L_x_11:


//--------------------- .nv.shared.reserved.0     --------------------------
	.section	.nv.shared.reserved.0,"aw",@nobits
	.weak		__nv_reservedSMEM_offset_0_alias
	.size		__nv_reservedSMEM_offset_0_alias, 0, 64
	.other		__nv_reservedSMEM_offset_0_alias,@"STO_CUDA_RESERVED_SHARED STV_DEFAULT"
__nv_reservedSMEM_offset_0_alias:
	.zero		0
	.zero		64


//--------------------- .nv.constant0._Z7minimumPiS_i --------------------------
	.section	.nv.constant0._Z7minimumPiS_i,"a",@progbits
	.sectionflags	@""
	.align	4
.nv.constant0._Z7minimumPiS_i:
	.zero		916


//--------------------- SYMBOLS --------------------------

	.type		.nv.reservedSmem.offset0,@object
	.size		.nv.reservedSmem.offset0,0x4
